	.headerflags	@"EF_CUDA_TEXMODE_UNIFIED EF_CUDA_64BIT_ADDRESS EF_CUDA_ACCELERATORS EF_CUDA_SM90 EF_CUDA_VIRTUAL_SM(EF_CUDA_SM90)"
	.elftype	@"ET_EXEC"


//--------------------- .nv.info                  --------------------------
	.section	.nv.info,"",@"SHT_CUDA_INFO"
	.align	4


	//----- nvinfo : EIATTR_REGCOUNT
	.align		4
        /*0000*/ 	.byte	0x04, 0x2f
        /*0002*/ 	.short	(.L_1 - .L_0)
	.align		4
.L_0:
        /*0004*/ 	.word	index@(triton_per_fused_convolution_mean_relu_28)
        /*0008*/ 	.word	0x0000000d


	//----- nvinfo : EIATTR_MIN_STACK_SIZE
	.align		4
.L_1:
        /*000c*/ 	.byte	0x04, 0x12
        /*000e*/ 	.short	(.L_3 - .L_2)
	.align		4
.L_2:
        /*0010*/ 	.word	index@(triton_per_fused_convolution_mean_relu_28)
        /*0014*/ 	.word	0x00000000


	//----- nvinfo : EIATTR_FRAME_SIZE
	.align		4
.L_3:
        /*0018*/ 	.byte	0x04, 0x11
        /*001a*/ 	.short	(.L_5 - .L_4)
	.align		4
.L_4:
        /*001c*/ 	.word	index@(triton_per_fused_convolution_mean_relu_28)
        /*0020*/ 	.word	0x00000000


	//----- nvinfo : EIATTR_MIN_STACK_SIZE
	.align		4
.L_5:
        /*0024*/ 	.byte	0x04, 0x12
        /*0026*/ 	.short	(.L_7 - .L_6)
	.align		4
.L_6:
        /*0028*/ 	.word	index@(triton_per_fused_convolution_mean_relu_28)
        /*002c*/ 	.word	0x00000000
.L_7:


//--------------------- .nv.info.triton_per_fused_convolution_mean_relu_28 --------------------------
	.section	.nv.info.triton_per_fused_convolution_mean_relu_28,"",@"SHT_CUDA_INFO"
	.sectionflags	@""
	.align	4


	//----- nvinfo : EIATTR_CUDA_API_VERSION
	.align		4
        /*0000*/ 	.byte	0x04, 0x37
        /*0002*/ 	.short	(.L_9 - .L_8)
.L_8:
        /*0004*/ 	.word	0x0000007c


	//----- nvinfo : EIATTR_KPARAM_INFO
	.align		4
.L_9:
        /*0008*/ 	.byte	0x04, 0x17
        /*000a*/ 	.short	(.L_11 - .L_10)
.L_10:
        /*000c*/ 	.word	0x00000000
        /*0010*/ 	.short	0x0004
        /*0012*/ 	.short	0x001c
        /*0014*/ 	.byte	0x00, 0xf0, 0x11, 0x00


	//----- nvinfo : EIATTR_KPARAM_INFO
	.align		4
.L_11:
        /*0018*/ 	.byte	0x04, 0x17
        /*001a*/ 	.short	(.L_13 - .L_12)
.L_12:
        /*001c*/ 	.word	0x00000000
        /*0020*/ 	.short	0x0003
        /*0022*/ 	.short	0x0018
        /*0024*/ 	.byte	0x00, 0xf0, 0x11, 0x00


	//----- nvinfo : EIATTR_KPARAM_INFO
	.align		4
.L_13:
        /*0028*/ 	.byte	0x04, 0x17
        /*002a*/ 	.short	(.L_15 - .L_14)
.L_14:
        /*002c*/ 	.word	0x00000000
        /*0030*/ 	.short	0x0002
        /*0032*/ 	.short	0x0010
        /*0034*/ 	.byte	0x00, 0xf4, 0x21, 0x00


	//----- nvinfo : EIATTR_KPARAM_INFO
	.align		4
.L_15:
        /*0038*/ 	.byte	0x04, 0x17
        /*003a*/ 	.short	(.L_17 - .L_16)
.L_16:
        /*003c*/ 	.word	0x00000000
        /*0040*/ 	.short	0x0001
        /*0042*/ 	.short	0x0008
        /*0044*/ 	.byte	0x00, 0xf4, 0x21, 0x00


	//----- nvinfo : EIATTR_KPARAM_INFO
	.align		4
.L_17:
        /*0048*/ 	.byte	0x04, 0x17
        /*004a*/ 	.short	(.L_19 - .L_18)
.L_18:
        /*004c*/ 	.word	0x00000000
        /*0050*/ 	.short	0x0000
        /*0052*/ 	.short	0x0000
        /*0054*/ 	.byte	0x00, 0xf4, 0x21, 0x00


	//----- nvinfo : EIATTR_SPARSE_MMA_MASK
	.align		4
.L_19:
        /*0058*/ 	.byte	0x03, 0x50
        /*005a*/ 	.short	0x0000


	//----- nvinfo : EIATTR_MAXREG_COUNT
	.align		4
        /*005c*/ 	.byte	0x03, 0x1b
        /*005e*/ 	.short	0x00ff


	//----- nvinfo : EIATTR_COOP_GROUP_MASK_REGIDS
	.align		4
        /*0060*/ 	.byte	0x04, 0x29
        /*0062*/ 	.short	(.L_21 - .L_20)


	//   ....[0]....
.L_20:
        /*0064*/ 	.word	0xffffffff


	//   ....[1]....
        /*0068*/ 	.word	0xffffffff


	//   ....[2]....
        /*006c*/ 	.word	0xffffffff


	//   ....[3]....
        /*0070*/ 	.word	0xffffffff


	//----- nvinfo : EIATTR_COOP_GROUP_INSTR_OFFSETS
	.align		4
.L_21:
        /*0074*/ 	.byte	0x04, 0x28
        /*0076*/ 	.short	(.L_23 - .L_22)


	//   ....[0]....
.L_22:
        /*0078*/ 	.word	0x000001b0


	//   ....[1]....
        /*007c*/ 	.word	0x000001e0


	//   ....[2]....
        /*0080*/ 	.word	0x00000200


	//   ....[3]....
        /*0084*/ 	.word	0x00000230


	//----- nvinfo : EIATTR_EXIT_INSTR_OFFSETS
	.align		4
.L_23:
        /*0088*/ 	.byte	0x04, 0x1c
        /*008a*/ 	.short	(.L_25 - .L_24)


	//   ....[0]....
.L_24:
        /*008c*/ 	.word	0x00000260


	//   ....[1]....
        /*0090*/ 	.word	0x00000290


	//----- nvinfo : EIATTR_REQNTID
	.align		4
.L_25:
        /*0094*/ 	.byte	0x04, 0x10
        /*0096*/ 	.short	(.L_27 - .L_26)
.L_26:
        /*0098*/ 	.word	0x00000040
        /*009c*/ 	.word	0x00000001
        /*00a0*/ 	.word	0x00000001


	//----- nvinfo : EIATTR_CBANK_PARAM_SIZE
	.align		4
.L_27:
        /*00a4*/ 	.byte	0x03, 0x19
        /*00a6*/ 	.short	0x0020


	//----- nvinfo : EIATTR_PARAM_CBANK
	.align		4
        /*00a8*/ 	.byte	0x04, 0x0a
        /*00aa*/ 	.short	(.L_29 - .L_28)
	.align		4
.L_28:
        /*00ac*/ 	.word	index@(.nv.constant0.triton_per_fused_convolution_mean_relu_28)
        /*00b0*/ 	.short	0x0210
        /*00b2*/ 	.short	0x0020


	//----- nvinfo : EIATTR_SW_WAR
	.align		4
.L_29:
        /*00b4*/ 	.byte	0x04, 0x36
        /*00b6*/ 	.short	(.L_31 - .L_30)
.L_30:
        /*00b8*/ 	.word	0x00000008
.L_31:


//--------------------- .nv.callgraph             --------------------------
	.section	.nv.callgraph,"",@"SHT_CUDA_CALLGRAPH"
	.align	4
	.sectionentsize	8
	.align		4
        /*0000*/ 	.word	0x00000000
	.align		4
        /*0004*/ 	.word	0xffffffff
	.align		4
        /*0008*/ 	.word	0x00000000
	.align		4
        /*000c*/ 	.word	0xfffffffe
	.align		4
        /*0010*/ 	.word	0x00000000
	.align		4
        /*0014*/ 	.word	0xfffffffd
	.align		4
        /*0018*/ 	.word	0x00000000
	.align		4
        /*001c*/ 	.word	0xfffffffc


//--------------------- .text.triton_per_fused_convolution_mean_relu_28 --------------------------
	.section	.text.triton_per_fused_convolution_mean_relu_28,"ax",@progbits
	.sectionflags	@"SHF_BARRIERS=1"
	.align	128
        .global         triton_per_fused_convolution_mean_relu_28
        .type           triton_per_fused_convolution_mean_relu_28,@function
        .size           triton_per_fused_convolution_mean_relu_28,(.L_x_1 - triton_per_fused_convolution_mean_relu_28)
        .other          triton_per_fused_convolution_mean_relu_28,@"STO_CUDA_ENTRY STV_DEFAULT"
triton_per_fused_convolution_mean_relu_28:
.text.triton_per_fused_convolution_mean_relu_28:
[----:B------:R-:W0:Y:S02]  /*0000*/  LDC R1, c[0x0][0x28] ;  /* 0x00000a00ff017b82 */ /* 0x000e240000000800 */
[----:B------:R-:W1:Y:S01]  /*0010*/  S2R R0, SR_CTAID.X ;  /* 0x0000000000007919 */ /* 0x000e620000002500 */
[----:B------:R-:W2:Y:S01]  /*0020*/  LDC.64 R2, c[0x0][0x218] ;  /* 0x00008600ff027b82 */ /* 0x000ea20000000a00 */
[----:B------:R-:W-:Y:S01]  /*0030*/  ULDC.64 UR4, c[0x0][0x208] ;  /* 0x0000820000047ab9 */ /* 0x000fe20000000a00 */
[----:B------:R-:W3:Y:S06]  /*0040*/  S2R R10, SR_TID.X ;  /* 0x00000000000a7919 */ /* 0x000eec0000002100 */
[----:B------:R-:W4:Y:S01]  /*0050*/  LDC.64 R4, c[0x0][0x220] ;  /* 0x00008800ff047b82 */ /* 0x000f220000000a00 */
[C---:B-1----:R-:W-:Y:S01]  /*0060*/  IMAD.HI R6, R0.reuse, 0x10624dd3, RZ ;  /* 0x10624dd300067827 */ /* 0x042fe200078e02ff */
[----:B------:R-:W-:-:S04]  /*0070*/  ISETP.GE.AND P1, PT, R0, 0xfa0, PT ;  /* 0x00000fa00000780c */ /* 0x000fc80003f26270 */
[----:B------:R-:W-:-:S04]  /*0080*/  SHF.R.U32.HI R7, RZ, 0x1f, R6 ;  /* 0x0000001fff077819 */ /* 0x000fc80000011606 */
[----:B------:R-:W-:Y:S02]  /*0090*/  LEA.HI.SX32 R7, R6, R7, 0x1a ;  /* 0x0000000706077211 */ /* 0x000fe400078fd2ff */
[----:B---3--:R-:W-:-:S03]  /*00a0*/  LOP3.LUT R6, R10, 0xf, RZ, 0xc0, !PT ;  /* 0x0000000f0a067812 */ /* 0x008fc600078ec0ff */
[----:B------:R-:W-:Y:S01]  /*00b0*/  IMAD R9, R7, -0x3e8, R0 ;  /* 0xfffffc1807097824 */ /* 0x000fe200078e0200 */
[----:B------:R-:W-:-:S03]  /*00c0*/  ISETP.LT.U32.AND P0, PT, R6, 0x9, !P1 ;  /* 0x000000090600780c */ /* 0x000fc60004f01070 */
[----:B------:R-:W-:Y:S02]  /*00d0*/  IMAD R8, R6, 0x3e8, R9 ;  /* 0x000003e806087824 */ /* 0x000fe400078e0209 */
[----:B----4-:R-:W-:-:S04]  /*00e0*/  IMAD.WIDE R4, R9, 0x4, R4 ;  /* 0x0000000409047825 */ /* 0x010fc800078e0204 */
[----:B------:R-:W-:-:S04]  /*00f0*/  IMAD R7, R7, 0x2328, R8 ;  /* 0x0000232807077824 */ /* 0x000fc800078e0208 */
[----:B--2---:R-:W-:Y:S01]  /*0100*/  IMAD.WIDE R2, R7, 0x4, R2 ;  /* 0x0000000407027825 */ /* 0x004fe200078e0202 */
[----:B------:R-:W-:-:S06]  /*0110*/  CS2R R6, SRZ ;  /* 0x0000000000067805 */ /* 0x000fcc000001ff00 */
[----:B------:R-:W2:Y:S04]  /*0120*/  @P0 LDG.E R6, desc[UR4][R2.64] ;  /* 0x0000000402060981 */ /* 0x000ea8000c1e1900 */
[----:B------:R-:W3:Y:S01]  /*0130*/  @!P1 LDG.E.EL R7, desc[UR4][R4.64] ;  /* 0x0000000404079981 */ /* 0x000ee2000c2e1900 */
[----:B------:R-:W-:Y:S01]  /*0140*/  BAR.SYNC.DEFER_BLOCKING 0x0 ;  /* 0x0000000000007b1d */ /* 0x000fe20000010000 */
[----:B--2---:R-:W-:-:S04]  /*0150*/  SEL R8, R6, RZ, P0 ;  /* 0x000000ff06087207 */ /* 0x004fc80000000000 */
[C---:B---3--:R-:W-:Y:S01]  /*0160*/  FSETP.GEU.AND P1, PT, R8.reuse, -R7, PT ;  /* 0x800000070800720b */ /* 0x048fe20003f2e000 */
[----:B------:R-:W-:-:S05]  /*0170*/  FADD R6, R8, R7 ;  /* 0x0000000708067221 */ /* 0x000fca0000000000 */
[----:B------:R-:W-:-:S04]  /*0180*/  FSEL R6, R6, RZ, P1 ;  /* 0x000000ff06067208 */ /* 0x000fc80000800000 */
[----:B------:R-:W-:Y:S02]  /*0190*/  FSEL R6, R6, RZ, P0 ;  /* 0x000000ff06067208 */ /* 0x000fe40000000000 */
[----:B------:R-:W-:-:S03]  /*01a0*/  LOP3.LUT P0, RZ, R10, 0x3f, RZ, 0xc0, !PT ;  /* 0x0000003f0aff7812 */ /* 0x000fc6000780c0ff */
[----:B------:R-:W1:Y:S01]  /*01b0*/  SHFL.BFLY PT, R7, R6, 0x8, 0x1f ;  /* 0x0d001f0006077f89 */ /* 0x000e6200000e0000 */
[----:B------:R-:W-:Y:S01]  /*01c0*/  ISETP.LT.AND P0, PT, R0, 0xfa0, !P0 ;  /* 0x00000fa00000780c */ /* 0x000fe20004701270 */
[----:B-1----:R-:W-:-:S05]  /*01d0*/  FADD R7, R6, R7 ;  /* 0x0000000706077221 */ /* 0x002fca0000000000 */
[----:B------:R-:W1:Y:S02]  /*01e0*/  SHFL.BFLY PT, R8, R7, 0x4, 0x1f ;  /* 0x0c801f0007087f89 */ /* 0x000e6400000e0000 */
[----:B-1----:R-:W-:-:S05]  /*01f0*/  FADD R8, R7, R8 ;  /* 0x0000000807087221 */ /* 0x002fca0000000000 */
[----:B------:R-:W1:Y:S02]  /*0200*/  SHFL.BFLY PT, R3, R8, 0x2, 0x1f ;  /* 0x0c401f0008037f89 */ /* 0x000e6400000e0000 */
[----:B-1----:R-:W-:Y:S02]  /*0210*/  FADD R4, R8, R3 ;  /* 0x0000000308047221 */ /* 0x002fe40000000000 */
[----:B------:R-:W1:Y:S03]  /*0220*/  LDC.64 R2, c[0x0][0x210] ;  /* 0x00008400ff027b82 */ /* 0x000e660000000a00 */
[----:B------:R-:W2:Y:S01]  /*0230*/  SHFL.BFLY PT, R5, R4, 0x1, 0x1f ;  /* 0x0c201f0004057f89 */ /* 0x000ea200000e0000 */
[----:B-1----:R-:W-:-:S04]  /*0240*/  IMAD.WIDE R2, R0, 0x4, R2 ;  /* 0x0000000400027825 */ /* 0x002fc800078e0202 */
[----:B--2---:R-:W-:Y:S01]  /*0250*/  FADD R5, R4, R5 ;  /* 0x0000000504057221 */ /* 0x004fe20000000000 */
[----:B------:R-:W-:Y:S06]  /*0260*/  @!P0 EXIT ;  /* 0x000000000000894d */ /* 0x000fec0003800000 */
[----:B------:R-:W-:-:S05]  /*0270*/  FMUL R5, R5, 0.11111111193895339966 ;  /* 0x3de38e3905057820 */ /* 0x000fca0000400000 */
[----:B------:R-:W-:Y:S01]  /*0280*/  STG.E desc[UR4][R2.64], R5 ;  /* 0x0000000502007986 */ /* 0x000fe2000c101904 */
[----:B------:R-:W-:Y:S05]  /*0290*/  EXIT ;  /* 0x000000000000794d */ /* 0x000fea0003800000 */
.L_x_0:
[----:B------:R-:W-:-:S00]  /*02a0*/  BRA `(.L_x_0) ;  /* 0xfffffffc00fc7947 */ /* 0x000fc0000383ffff */
[----:B------:R-:W-:-:S00]  /*02b0*/  NOP ;  /* 0x0000000000007918 */ /* 0x000fc00000000000 */
        /* <DEDUP_REMOVED lines=12> */
.L_x_1:


//--------------------- .nv.constant0.triton_per_fused_convolution_mean_relu_28 --------------------------
	.section	.nv.constant0.triton_per_fused_convolution_mean_relu_28,"a",@progbits
	.sectionflags	@""
	.align	4
.nv.constant0.triton_per_fused_convolution_mean_relu_28:
	.zero		560
